//
// Generated by NVIDIA NVVM Compiler
//
// Compiler Build ID: CL-36424714
// Cuda compilation tools, release 13.0, V13.0.88
// Based on NVVM 20.0.0
//

.version 9.0
.target sm_100
.address_size 64

	// .globl	_Z12vectorAddGPUPfS_S_i

.visible .entry _Z12vectorAddGPUPfS_S_i(
	.param .u64 .ptr .align 1 _Z12vectorAddGPUPfS_S_i_param_0,
	.param .u64 .ptr .align 1 _Z12vectorAddGPUPfS_S_i_param_1,
	.param .u64 .ptr .align 1 _Z12vectorAddGPUPfS_S_i_param_2,
	.param .u32 _Z12vectorAddGPUPfS_S_i_param_3
)
{
	.reg .b32 	%r<5>;
	.reg .b32 	%f<4>;
	.reg .b64 	%rd<11>;

	ld.param.u64 	%rd1, [_Z12vectorAddGPUPfS_S_i_param_0];
	ld.param.u64 	%rd2, [_Z12vectorAddGPUPfS_S_i_param_1];
	ld.param.u64 	%rd3, [_Z12vectorAddGPUPfS_S_i_param_2];
	cvta.to.global.u64 	%rd4, %rd3;
	cvta.to.global.u64 	%rd5, %rd2;
	cvta.to.global.u64 	%rd6, %rd1;
	mov.u32 	%r1, %ctaid.x;
	mov.u32 	%r2, %ntid.x;
	mov.u32 	%r3, %tid.x;
	mad.lo.s32 	%r4, %r1, %r2, %r3;
	mul.wide.s32 	%rd7, %r4, 4;
	add.s64 	%rd8, %rd6, %rd7;
	ld.global.f32 	%f1, [%rd8];
	add.s64 	%rd9, %rd5, %rd7;
	ld.global.f32 	%f2, [%rd9];
	add.f32 	%f3, %f1, %f2;
	add.s64 	%rd10, %rd4, %rd7;
	st.global.f32 	[%rd10], %f3;
	ret;

}


// ===== COMPILED SASS (sm_100) =====

	.target	sm_100

	.elftype	@"ET_EXEC"


//--------------------- .note.nv.tkinfo           --------------------------
	.section	.note.nv.tkinfo,"",@"SHT_NOTE"
	.sectionflags	@"SHF_NOTE_NV_TKINFO"
	.tkinfo
        /*0018*/ 	.word	0x00000002
        /*0030*/ 	.string	""
        /*0030*/ 	.string	"ptxas"
        /*0030*/ 	.string	"Cuda compilation tools, release 13.0, V13.0.88"
        /*0030*/ 	.string	"Build cuda_13.0.r13.0/compiler.36424714_0"
        /*0030*/ 	.string	"-arch sm_100 -m 64 "



//--------------------- .note.nv.cuinfo           --------------------------
	.section	.note.nv.cuinfo,"",@"SHT_NOTE"
	.sectionflags	@"SHF_NOTE_NV_CUINFO"
        /*0018*/ 	.short	0x0002
        /*001a*/ 	.short	0x0064
        /*001c*/ 	.short	0x0082
	.zero		2


//--------------------- .nv.info                  --------------------------
	.section	.nv.info,"",@"SHT_CUDA_INFO"
	.align	4


	//----- nvinfo : EIATTR_REGCOUNT
	.align		4
        /*0000*/ 	.byte	0x04, 0x2f
        /*0002*/ 	.short	(.L_1 - .L_0)
	.align		4
.L_0:
        /*0004*/ 	.word	index@(_Z12vectorAddGPUPfS_S_i)
        /*0008*/ 	.word	0x0000000c


	//----- nvinfo : EIATTR_FRAME_SIZE
	.align		4
.L_1:
        /*000c*/ 	.byte	0x04, 0x11
        /*000e*/ 	.short	(.L_3 - .L_2)
	.align		4
.L_2:
        /*0010*/ 	.word	index@(_Z12vectorAddGPUPfS_S_i)
        /*0014*/ 	.word	0x00000000


	//----- nvinfo : EIATTR_MIN_STACK_SIZE
	.align		4
.L_3:
        /*0018*/ 	.byte	0x04, 0x12
        /*001a*/ 	.short	(.L_5 - .L_4)
	.align		4
.L_4:
        /*001c*/ 	.word	index@(_Z12vectorAddGPUPfS_S_i)
        /*0020*/ 	.word	0x00000000
.L_5:


//--------------------- .nv.compat                --------------------------
	.section	.nv.compat,"",@"SHT_CUDA_COMPAT_INFO"
	.align	4
        /*0000*/ 	.byte	0x02, 0x09, 0x00, 0x00, 0x02, 0x02, 0x01, 0x00, 0x02, 0x05, 0x05, 0x00, 0x03, 0x07, 0x01, 0x01
        /*0010*/ 	.byte	0x02, 0x03, 0x00, 0x00, 0x02, 0x06, 0x01, 0x00, 0x04, 0x0b, 0x08, 0x00, 0x09, 0x00, 0x00, 0x00
        /*0020*/ 	.byte	0x00, 0x00, 0x00, 0x00


//--------------------- .nv.info._Z12vectorAddGPUPfS_S_i --------------------------
	.section	.nv.info._Z12vectorAddGPUPfS_S_i,"",@"SHT_CUDA_INFO"
	.sectionflags	@""
	.align	4


	//----- nvinfo : EIATTR_CUDA_API_VERSION
	.align		4
        /*0000*/ 	.byte	0x04, 0x37
        /*0002*/ 	.short	(.L_7 - .L_6)
.L_6:
        /*0004*/ 	.word	0x00000082


	//----- nvinfo : EIATTR_KPARAM_INFO
	.align		4
.L_7:
        /*0008*/ 	.byte	0x04, 0x17
        /*000a*/ 	.short	(.L_9 - .L_8)
.L_8:
        /*000c*/ 	.word	0x00000000
        /*0010*/ 	.short	0x0003
        /*0012*/ 	.short	0x0018
        /*0014*/ 	.byte	0x00, 0xf0, 0x11, 0x00


	//----- nvinfo : EIATTR_KPARAM_INFO
	.align		4
.L_9:
        /*0018*/ 	.byte	0x04, 0x17
        /*001a*/ 	.short	(.L_11 - .L_10)
.L_10:
        /*001c*/ 	.word	0x00000000
        /*0020*/ 	.short	0x0002
        /*0022*/ 	.short	0x0010
        /*0024*/ 	.byte	0x00, 0xf5, 0x21, 0x00


	//----- nvinfo : EIATTR_KPARAM_INFO
	.align		4
.L_11:
        /*0028*/ 	.byte	0x04, 0x17
        /*002a*/ 	.short	(.L_13 - .L_12)
.L_12:
        /*002c*/ 	.word	0x00000000
        /*0030*/ 	.short	0x0001
        /*0032*/ 	.short	0x0008
        /*0034*/ 	.byte	0x00, 0xf5, 0x21, 0x00


	//----- nvinfo : EIATTR_KPARAM_INFO
	.align		4
.L_13:
        /*0038*/ 	.byte	0x04, 0x17
        /*003a*/ 	.short	(.L_15 - .L_14)
.L_14:
        /*003c*/ 	.word	0x00000000
        /*0040*/ 	.short	0x0000
        /*0042*/ 	.short	0x0000
        /*0044*/ 	.byte	0x00, 0xf5, 0x21, 0x00


	//----- nvinfo : EIATTR_SPARSE_MMA_MASK
	.align		4
.L_15:
        /*0048*/ 	.byte	0x03, 0x50
        /*004a*/ 	.short	0x0000


	//----- nvinfo : EIATTR_MAXREG_COUNT
	.align		4
        /*004c*/ 	.byte	0x03, 0x1b
        /*004e*/ 	.short	0x00ff


	//----- nvinfo : EIATTR_MERCURY_ISA_VERSION
	.align		4
        /*0050*/ 	.byte	0x03, 0x5f
        /*0052*/ 	.short	0x0101


	//----- nvinfo : EIATTR_VRC_CTA_INIT_COUNT
	.align		4
        /*0054*/ 	.byte	0x02, 0x4a
	.zero		1
	.zero		1


	//----- nvinfo : EIATTR_EXIT_INSTR_OFFSETS
	.align		4
        /*0058*/ 	.byte	0x04, 0x1c
        /*005a*/ 	.short	(.L_17 - .L_16)


	//   ....[0]....
.L_16:
        /*005c*/ 	.word	0x00000100


	//----- nvinfo : EIATTR_CBANK_PARAM_SIZE
	.align		4
.L_17:
        /*0060*/ 	.byte	0x03, 0x19
        /*0062*/ 	.short	0x001c


	//----- nvinfo : EIATTR_PARAM_CBANK
	.align		4
        /*0064*/ 	.byte	0x04, 0x0a
        /*0066*/ 	.short	(.L_19 - .L_18)
	.align		4
.L_18:
        /*0068*/ 	.word	index@(.nv.constant0._Z12vectorAddGPUPfS_S_i)
        /*006c*/ 	.short	0x0380
        /*006e*/ 	.short	0x001c


	//----- nvinfo : EIATTR_SW_WAR
	.align		4
.L_19:
        /*0070*/ 	.byte	0x04, 0x36
        /*0072*/ 	.short	(.L_21 - .L_20)
.L_20:
        /*0074*/ 	.word	0x00000008
.L_21:


//--------------------- .nv.callgraph             --------------------------
	.section	.nv.callgraph,"",@"SHT_CUDA_CALLGRAPH"
	.align	4
	.sectionentsize	8
	.align		4
        /*0000*/ 	.word	0x00000000
	.align		4
        /*0004*/ 	.word	0xffffffff
	.align		4
        /*0008*/ 	.word	0x00000000
	.align		4
        /*000c*/ 	.word	0xfffffffe
	.align		4
        /*0010*/ 	.word	0x00000000
	.align		4
        /*0014*/ 	.word	0xfffffffd
	.align		4
        /*0018*/ 	.word	0x00000000
	.align		4
        /*001c*/ 	.word	0xfffffffc


//--------------------- .text._Z12vectorAddGPUPfS_S_i --------------------------
	.section	.text._Z12vectorAddGPUPfS_S_i,"ax",@progbits
	.align	128
        .global         _Z12vectorAddGPUPfS_S_i
        .type           _Z12vectorAddGPUPfS_S_i,@function
        .size           _Z12vectorAddGPUPfS_S_i,(.L_x_1 - _Z12vectorAddGPUPfS_S_i)
        .other          _Z12vectorAddGPUPfS_S_i,@"STO_CUDA_ENTRY STV_DEFAULT"
_Z12vectorAddGPUPfS_S_i:
.text._Z12vectorAddGPUPfS_S_i:
[----:B------:R-:W-:Y:S01]  /*0000*/  LDC R1, c[0x0][0x37c] ;  /* 0x0000df00ff017b82 */ /* 0x000fe20000000800 */
[----:B------:R-:W0:Y:S07]  /*0010*/  S2R R0, SR_TID.X ;  /* 0x0000000000007919 */ /* 0x000e2e0000002100 */
[----:B------:R-:W0:Y:S01]  /*0020*/  S2UR UR6, SR_CTAID.X ;  /* 0x00000000000679c3 */ /* 0x000e220000002500 */
[----:B------:R-:W1:Y:S07]  /*0030*/  LDCU.64 UR4, c[0x0][0x358] ;  /* 0x00006b00ff0477ac */ /* 0x000e6e0008000a00 */
[----:B------:R-:W0:Y:S08]  /*0040*/  LDC R9, c[0x0][0x360] ;  /* 0x0000d800ff097b82 */ /* 0x000e300000000800 */
[----:B------:R-:W2:Y:S08]  /*0050*/  LDC.64 R2, c[0x0][0x380] ;  /* 0x0000e000ff027b82 */ /* 0x000eb00000000a00 */
[----:B------:R-:W3:Y:S01]  /*0060*/  LDC.64 R4, c[0x0][0x388] ;  /* 0x0000e200ff047b82 */ /* 0x000ee20000000a00 */
[----:B0-----:R-:W-:-:S07]  /*0070*/  IMAD R9, R9, UR6, R0 ;  /* 0x0000000609097c24 */ /* 0x001fce000f8e0200 */
[----:B------:R-:W0:Y:S01]  /*0080*/  LDC.64 R6, c[0x0][0x390] ;  /* 0x0000e400ff067b82 */ /* 0x000e220000000a00 */
[----:B--2---:R-:W-:-:S06]  /*0090*/  IMAD.WIDE R2, R9, 0x4, R2 ;  /* 0x0000000409027825 */ /* 0x004fcc00078e0202 */
[----:B-1----:R-:W2:Y:S01]  /*00a0*/  LDG.E R2, desc[UR4][R2.64] ;  /* 0x0000000402027981 */ /* 0x002ea2000c1e1900 */
[----:B---3--:R-:W-:-:S06]  /*00b0*/  IMAD.WIDE R4, R9, 0x4, R4 ;  /* 0x0000000409047825 */ /* 0x008fcc00078e0204 */
[----:B------:R-:W2:Y:S01]  /*00c0*/  LDG.E R5, desc[UR4][R4.64] ;  /* 0x0000000404057981 */ /* 0x000ea2000c1e1900 */
[----:B0-----:R-:W-:-:S04]  /*00d0*/  IMAD.WIDE R6, R9, 0x4, R6 ;  /* 0x0000000409067825 */ /* 0x001fc800078e0206 */
[----:B--2---:R-:W-:-:S05]  /*00e0*/  FADD R9, R2, R5 ;  /* 0x0000000502097221 */ /* 0x004fca0000000000 */
[----:B------:R-:W-:Y:S01]  /*00f0*/  STG.E desc[UR4][R6.64], R9 ;  /* 0x0000000906007986 */ /* 0x000fe2000c101904 */
[----:B------:R-:W-:Y:S05]  /*0100*/  EXIT ;  /* 0x000000000000794d */ /* 0x000fea0003800000 */
.L_x_0:
[----:B------:R-:W-:-:S00]  /*0110*/  BRA `(.L_x_0) ;  /* 0xfffffffc00fc7947 */ /* 0x000fc0000383ffff */
[----:B------:R-:W-:-:S00]  /*0120*/  NOP ;  /* 0x0000000000007918 */ /* 0x000fc00000000000 */
        /* <DEDUP_REMOVED lines=13> */
.L_x_1:


//--------------------- .nv.shared.reserved.0     --------------------------
	.section	.nv.shared.reserved.0,"aw",@nobits
	.weak		__nv_reservedSMEM_offset_0_alias
	.size		__nv_reservedSMEM_offset_0_alias, 0, 64
	.other		__nv_reservedSMEM_offset_0_alias,@"STO_CUDA_RESERVED_SHARED STV_DEFAULT"
__nv_reservedSMEM_offset_0_alias:
	.zero		0
	.zero		64


//--------------------- .nv.constant0._Z12vectorAddGPUPfS_S_i --------------------------
	.section	.nv.constant0._Z12vectorAddGPUPfS_S_i,"a",@progbits
	.sectionflags	@""
	.align	4
.nv.constant0._Z12vectorAddGPUPfS_S_i:
	.zero		924


//--------------------- SYMBOLS --------------------------

	.type		.nv.reservedSmem.offset0,@object
	.size		.nv.reservedSmem.offset0,0x4
